//
// Generated by NVIDIA NVVM Compiler
//
// Compiler Build ID: CL-36424714
// Cuda compilation tools, release 13.0, V13.0.88
// Based on NVVM 20.0.0
//

.version 9.0
.target sm_100
.address_size 64

	// .globl	_Z12closestPointPdS_S_S_ii

.visible .entry _Z12closestPointPdS_S_S_ii(
	.param .u64 .ptr .align 1 _Z12closestPointPdS_S_S_ii_param_0,
	.param .u64 .ptr .align 1 _Z12closestPointPdS_S_S_ii_param_1,
	.param .u64 .ptr .align 1 _Z12closestPointPdS_S_S_ii_param_2,
	.param .u64 .ptr .align 1 _Z12closestPointPdS_S_S_ii_param_3,
	.param .u32 _Z12closestPointPdS_S_S_ii_param_4,
	.param .u32 _Z12closestPointPdS_S_S_ii_param_5
)
{
	.reg .pred 	%p<12>;
	.reg .b32 	%r<30>;
	.reg .b64 	%rd<19>;
	.reg .b64 	%fd<18>;

	ld.param.u64 	%rd3, [_Z12closestPointPdS_S_S_ii_param_0];
	ld.param.u64 	%rd4, [_Z12closestPointPdS_S_S_ii_param_1];
	ld.param.u64 	%rd6, [_Z12closestPointPdS_S_S_ii_param_2];
	ld.param.u64 	%rd5, [_Z12closestPointPdS_S_S_ii_param_3];
	ld.param.u32 	%r12, [_Z12closestPointPdS_S_S_ii_param_4];
	ld.param.u32 	%r11, [_Z12closestPointPdS_S_S_ii_param_5];
	cvta.to.global.u64 	%rd1, %rd6;
	mov.u32 	%r13, %ctaid.x;
	mov.u32 	%r14, %ntid.x;
	mov.u32 	%r15, %tid.x;
	mad.lo.s32 	%r1, %r13, %r14, %r15;
	mov.u32 	%r16, %ctaid.y;
	mov.u32 	%r17, %ntid.y;
	mov.u32 	%r18, %tid.y;
	mad.lo.s32 	%r19, %r16, %r17, %r18;
	setp.ge.s32 	%p1, %r1, %r11;
	setp.ge.s32 	%p2, %r19, %r12;
	or.pred  	%p3, %p1, %p2;
	@%p3 bra 	$L__BB0_12;
	cvta.to.global.u64 	%rd7, %rd5;
	mad.lo.s32 	%r3, %r11, %r19, %r1;
	mul.wide.s32 	%rd8, %r3, 8;
	add.s64 	%rd9, %rd7, %rd8;
	ld.global.f64 	%fd8, [%rd9];
	setp.eq.f64 	%p4, %fd8, 0d0000000000000000;
	@%p4 bra 	$L__BB0_12;
	add.s64 	%rd11, %rd1, %rd8;
	ld.global.f64 	%fd9, [%rd11];
	setp.eq.f64 	%p5, %fd9, 0d3FF0000000000000;
	@%p5 bra 	$L__BB0_12;
	max.s32 	%r20, %r12, %r11;
	cvt.rn.f64.u32 	%fd14, %r20;
	setp.lt.s32 	%p6, %r11, 1;
	@%p6 bra 	$L__BB0_11;
	cvta.to.global.u64 	%rd12, %rd3;
	add.s64 	%rd2, %rd12, %rd8;
	mov.b32 	%r28, 0;
$L__BB0_5:
	mul.lo.s32 	%r5, %r28, %r11;
	sub.s32 	%r23, %r19, %r28;
	mul.lo.s32 	%r6, %r23, %r23;
	add.s32 	%r28, %r28, 1;
	mov.b32 	%r29, 0;
$L__BB0_6:
	add.s32 	%r24, %r29, %r5;
	mul.wide.u32 	%rd14, %r24, 8;
	add.s64 	%rd15, %rd1, %rd14;
	ld.global.f64 	%fd10, [%rd15];
	setp.eq.f64 	%p7, %fd10, 0d0000000000000000;
	@%p7 bra 	$L__BB0_9;
	sub.s32 	%r25, %r1, %r29;
	mad.lo.s32 	%r26, %r25, %r25, %r6;
	cvt.rn.f64.u32 	%fd11, %r26;
	sqrt.rn.f64 	%fd4, %fd11;
	setp.geu.f64 	%p8, %fd4, %fd14;
	@%p8 bra 	$L__BB0_9;
	mad.lo.s32 	%r27, %r29, %r12, %r28;
	cvt.rn.f64.s32 	%fd12, %r27;
	st.global.f64 	[%rd2], %fd12;
	setp.lt.f64 	%p9, %fd4, 0d3FF199999999999A;
	mov.f64 	%fd14, %fd4;
	@%p9 bra 	$L__BB0_10;
$L__BB0_9:
	add.s32 	%r29, %r29, 1;
	setp.ne.s32 	%p10, %r29, %r11;
	@%p10 bra 	$L__BB0_6;
$L__BB0_10:
	setp.ne.s32 	%p11, %r28, %r12;
	@%p11 bra 	$L__BB0_5;
$L__BB0_11:
	cvta.to.global.u64 	%rd16, %rd4;
	add.s64 	%rd18, %rd16, %rd8;
	st.global.f64 	[%rd18], %fd14;
	bar.sync 	0;
$L__BB0_12:
	ret;

}


// ===== COMPILED SASS (sm_100) =====

	.target	sm_100

	.elftype	@"ET_EXEC"


//--------------------- .note.nv.tkinfo           --------------------------
	.section	.note.nv.tkinfo,"",@"SHT_NOTE"
	.sectionflags	@"SHF_NOTE_NV_TKINFO"
	.tkinfo
        /*0018*/ 	.word	0x00000002
        /*0030*/ 	.string	""
        /*0030*/ 	.string	"ptxas"
        /*0030*/ 	.string	"Cuda compilation tools, release 13.0, V13.0.88"
        /*0030*/ 	.string	"Build cuda_13.0.r13.0/compiler.36424714_0"
        /*0030*/ 	.string	"-arch sm_100 -m 64 "



//--------------------- .note.nv.cuinfo           --------------------------
	.section	.note.nv.cuinfo,"",@"SHT_NOTE"
	.sectionflags	@"SHF_NOTE_NV_CUINFO"
        /*0018*/ 	.short	0x0002
        /*001a*/ 	.short	0x0064
        /*001c*/ 	.short	0x0082
	.zero		2


//--------------------- .nv.info                  --------------------------
	.section	.nv.info,"",@"SHT_CUDA_INFO"
	.align	4


	//----- nvinfo : EIATTR_REGCOUNT
	.align		4
        /*0000*/ 	.byte	0x04, 0x2f
        /*0002*/ 	.short	(.L_1 - .L_0)
	.align		4
.L_0:
        /*0004*/ 	.word	index@(_Z12closestPointPdS_S_S_ii)
        /*0008*/ 	.word	0x0000001e


	//----- nvinfo : EIATTR_FRAME_SIZE
	.align		4
.L_1:
        /*000c*/ 	.byte	0x04, 0x11
        /*000e*/ 	.short	(.L_3 - .L_2)
	.align		4
.L_2:
        /*0010*/ 	.word	index@($__internal_0_$__cuda_sm20_dsqrt_rn_f64_mediumpath_v1)
        /*0014*/ 	.word	0x00000000


	//----- nvinfo : EIATTR_FRAME_SIZE
	.align		4
.L_3:
        /*0018*/ 	.byte	0x04, 0x11
        /*001a*/ 	.short	(.L_5 - .L_4)
	.align		4
.L_4:
        /*001c*/ 	.word	index@(_Z12closestPointPdS_S_S_ii)
        /*0020*/ 	.word	0x00000000


	//----- nvinfo : EIATTR_MIN_STACK_SIZE
	.align		4
.L_5:
        /*0024*/ 	.byte	0x04, 0x12
        /*0026*/ 	.short	(.L_7 - .L_6)
	.align		4
.L_6:
        /*0028*/ 	.word	index@(_Z12closestPointPdS_S_S_ii)
        /*002c*/ 	.word	0x00000000
.L_7:


//--------------------- .nv.compat                --------------------------
	.section	.nv.compat,"",@"SHT_CUDA_COMPAT_INFO"
	.align	4
        /*0000*/ 	.byte	0x02, 0x09, 0x00, 0x00, 0x02, 0x02, 0x01, 0x00, 0x02, 0x05, 0x05, 0x00, 0x03, 0x07, 0x01, 0x01
        /*0010*/ 	.byte	0x02, 0x03, 0x00, 0x00, 0x02, 0x06, 0x01, 0x00, 0x04, 0x0b, 0x08, 0x00, 0x01, 0x00, 0x00, 0x00
        /*0020*/ 	.byte	0x00, 0x00, 0x00, 0x00


//--------------------- .nv.info._Z12closestPointPdS_S_S_ii --------------------------
	.section	.nv.info._Z12closestPointPdS_S_S_ii,"",@"SHT_CUDA_INFO"
	.sectionflags	@""
	.align	4


	//----- nvinfo : EIATTR_CUDA_API_VERSION
	.align		4
        /*0000*/ 	.byte	0x04, 0x37
        /*0002*/ 	.short	(.L_9 - .L_8)
.L_8:
        /*0004*/ 	.word	0x00000082


	//----- nvinfo : EIATTR_KPARAM_INFO
	.align		4
.L_9:
        /*0008*/ 	.byte	0x04, 0x17
        /*000a*/ 	.short	(.L_11 - .L_10)
.L_10:
        /*000c*/ 	.word	0x00000000
        /*0010*/ 	.short	0x0005
        /*0012*/ 	.short	0x0024
        /*0014*/ 	.byte	0x00, 0xf0, 0x11, 0x00


	//----- nvinfo : EIATTR_KPARAM_INFO
	.align		4
.L_11:
        /*0018*/ 	.byte	0x04, 0x17
        /*001a*/ 	.short	(.L_13 - .L_12)
.L_12:
        /*001c*/ 	.word	0x00000000
        /*0020*/ 	.short	0x0004
        /*0022*/ 	.short	0x0020
        /*0024*/ 	.byte	0x00, 0xf0, 0x11, 0x00


	//----- nvinfo : EIATTR_KPARAM_INFO
	.align		4
.L_13:
        /*0028*/ 	.byte	0x04, 0x17
        /*002a*/ 	.short	(.L_15 - .L_14)
.L_14:
        /*002c*/ 	.word	0x00000000
        /*0030*/ 	.short	0x0003
        /*0032*/ 	.short	0x0018
        /*0034*/ 	.byte	0x00, 0xf5, 0x21, 0x00


	//----- nvinfo : EIATTR_KPARAM_INFO
	.align		4
.L_15:
        /*0038*/ 	.byte	0x04, 0x17
        /*003a*/ 	.short	(.L_17 - .L_16)
.L_16:
        /*003c*/ 	.word	0x00000000
        /*0040*/ 	.short	0x0002
        /*0042*/ 	.short	0x0010
        /*0044*/ 	.byte	0x00, 0xf5, 0x21, 0x00


	//----- nvinfo : EIATTR_KPARAM_INFO
	.align		4
.L_17:
        /*0048*/ 	.byte	0x04, 0x17
        /*004a*/ 	.short	(.L_19 - .L_18)
.L_18:
        /*004c*/ 	.word	0x00000000
        /*0050*/ 	.short	0x0001
        /*0052*/ 	.short	0x0008
        /*0054*/ 	.byte	0x00, 0xf5, 0x21, 0x00


	//----- nvinfo : EIATTR_KPARAM_INFO
	.align		4
.L_19:
        /*0058*/ 	.byte	0x04, 0x17
        /*005a*/ 	.short	(.L_21 - .L_20)
.L_20:
        /*005c*/ 	.word	0x00000000
        /*0060*/ 	.short	0x0000
        /*0062*/ 	.short	0x0000
        /*0064*/ 	.byte	0x00, 0xf5, 0x21, 0x00


	//----- nvinfo : EIATTR_SPARSE_MMA_MASK
	.align		4
.L_21:
        /*0068*/ 	.byte	0x03, 0x50
        /*006a*/ 	.short	0x0000


	//----- nvinfo : EIATTR_MAXREG_COUNT
	.align		4
        /*006c*/ 	.byte	0x03, 0x1b
        /*006e*/ 	.short	0x00ff


	//----- nvinfo : EIATTR_NUM_BARRIERS
	.align		4
        /*0070*/ 	.byte	0x02, 0x4c
        /*0072*/ 	.byte	0x01
	.zero		1


	//----- nvinfo : EIATTR_MERCURY_ISA_VERSION
	.align		4
        /*0074*/ 	.byte	0x03, 0x5f
        /*0076*/ 	.short	0x0101


	//----- nvinfo : EIATTR_VRC_CTA_INIT_COUNT
	.align		4
        /*0078*/ 	.byte	0x02, 0x4a
	.zero		1
	.zero		1


	//----- nvinfo : EIATTR_EXIT_INSTR_OFFSETS
	.align		4
        /*007c*/ 	.byte	0x04, 0x1c
        /*007e*/ 	.short	(.L_23 - .L_22)


	//   ....[0]....
.L_22:
        /*0080*/ 	.word	0x000000c0


	//   ....[1]....
        /*0084*/ 	.word	0x00000130


	//   ....[2]....
        /*0088*/ 	.word	0x00000180


	//   ....[3]....
        /*008c*/ 	.word	0x00000630


	//----- nvinfo : EIATTR_CRS_STACK_SIZE
	.align		4
.L_23:
        /*0090*/ 	.byte	0x04, 0x1e
        /*0092*/ 	.short	(.L_25 - .L_24)
.L_24:
        /*0094*/ 	.word	0x00000000


	//----- nvinfo : EIATTR_CBANK_PARAM_SIZE
	.align		4
.L_25:
        /*0098*/ 	.byte	0x03, 0x19
        /*009a*/ 	.short	0x0028


	//----- nvinfo : EIATTR_PARAM_CBANK
	.align		4
        /*009c*/ 	.byte	0x04, 0x0a
        /*009e*/ 	.short	(.L_27 - .L_26)
	.align		4
.L_26:
        /*00a0*/ 	.word	index@(.nv.constant0._Z12closestPointPdS_S_S_ii)
        /*00a4*/ 	.short	0x0380
        /*00a6*/ 	.short	0x0028


	//----- nvinfo : EIATTR_SW_WAR
	.align		4
.L_27:
        /*00a8*/ 	.byte	0x04, 0x36
        /*00aa*/ 	.short	(.L_29 - .L_28)
.L_28:
        /*00ac*/ 	.word	0x00000008
.L_29:


//--------------------- .nv.callgraph             --------------------------
	.section	.nv.callgraph,"",@"SHT_CUDA_CALLGRAPH"
	.align	4
	.sectionentsize	8
	.align		4
        /*0000*/ 	.word	0x00000000
	.align		4
        /*0004*/ 	.word	0xffffffff
	.align		4
        /*0008*/ 	.word	0x00000000
	.align		4
        /*000c*/ 	.word	0xfffffffe
	.align		4
        /*0010*/ 	.word	0x00000000
	.align		4
        /*0014*/ 	.word	0xfffffffd
	.align		4
        /*0018*/ 	.word	0x00000000
	.align		4
        /*001c*/ 	.word	0xfffffffc


//--------------------- .text._Z12closestPointPdS_S_S_ii --------------------------
	.section	.text._Z12closestPointPdS_S_S_ii,"ax",@progbits
	.align	128
        .global         _Z12closestPointPdS_S_S_ii
        .type           _Z12closestPointPdS_S_S_ii,@function
        .size           _Z12closestPointPdS_S_S_ii,(.L_x_14 - _Z12closestPointPdS_S_S_ii)
        .other          _Z12closestPointPdS_S_S_ii,@"STO_CUDA_ENTRY STV_DEFAULT"
_Z12closestPointPdS_S_S_ii:
.text._Z12closestPointPdS_S_S_ii:
[----:B------:R-:W-:Y:S01]  /*0000*/  LDC R1, c[0x0][0x37c] ;  /* 0x0000df00ff017b82 */ /* 0x000fe20000000800 */
[----:B------:R-:W0:Y:S07]  /*0010*/  S2R R5, SR_TID.Y ;  /* 0x0000000000057919 */ /* 0x000e2e0000002200 */
[----:B------:R-:W1:Y:S01]  /*0020*/  LDC R3, c[0x0][0x360] ;  /* 0x0000d800ff037b82 */ /* 0x000e620000000800 */
[----:B------:R-:W2:Y:S01]  /*0030*/  LDCU.64 UR4, c[0x0][0x3a0] ;  /* 0x00007400ff0477ac */ /* 0x000ea20008000a00 */
[----:B------:R-:W1:Y:S06]  /*0040*/  S2R R2, SR_TID.X ;  /* 0x0000000000027919 */ /* 0x000e6c0000002100 */
[----:B------:R-:W0:Y:S08]  /*0050*/  S2UR UR7, SR_CTAID.Y ;  /* 0x00000000000779c3 */ /* 0x000e300000002600 */
[----:B------:R-:W0:Y:S08]  /*0060*/  LDC R0, c[0x0][0x364] ;  /* 0x0000d900ff007b82 */ /* 0x000e300000000800 */
[----:B------:R-:W1:Y:S01]  /*0070*/  S2UR UR6, SR_CTAID.X ;  /* 0x00000000000679c3 */ /* 0x000e620000002500 */
[----:B0-----:R-:W-:-:S05]  /*0080*/  IMAD R0, R0, UR7, R5 ;  /* 0x0000000700007c24 */ /* 0x001fca000f8e0205 */
[----:B--2---:R-:W-:Y:S01]  /*0090*/  ISETP.GE.AND P0, PT, R0, UR4, PT ;  /* 0x0000000400007c0c */ /* 0x004fe2000bf06270 */
[----:B-1----:R-:W-:-:S05]  /*00a0*/  IMAD R3, R3, UR6, R2 ;  /* 0x0000000603037c24 */ /* 0x002fca000f8e0202 */
[----:B------:R-:W-:-:S13]  /*00b0*/  ISETP.GE.OR P0, PT, R3, UR5, P0 ;  /* 0x0000000503007c0c */ /* 0x000fda0008706670 */
[----:B------:R-:W-:Y:S05]  /*00c0*/  @P0 EXIT ;  /* 0x000000000000094d */ /* 0x000fea0003800000 */
[----:B------:R-:W0:Y:S01]  /*00d0*/  LDC.64 R4, c[0x0][0x398] ;  /* 0x0000e600ff047b82 */ /* 0x000e220000000a00 */
[----:B------:R-:W1:Y:S01]  /*00e0*/  LDCU.64 UR6, c[0x0][0x358] ;  /* 0x00006b00ff0677ac */ /* 0x000e620008000a00 */
[----:B------:R-:W-:-:S04]  /*00f0*/  IMAD R2, R0, UR5, R3 ;  /* 0x0000000500027c24 */ /* 0x000fc8000f8e0203 */
[----:B0-----:R-:W-:-:S06]  /*0100*/  IMAD.WIDE R4, R2, 0x8, R4 ;  /* 0x0000000802047825 */ /* 0x001fcc00078e0204 */
[----:B-1----:R-:W2:Y:S02]  /*0110*/  LDG.E.64 R4, desc[UR6][R4.64] ;  /* 0x0000000604047981 */ /* 0x002ea4000c1e1b00 */
[----:B--2---:R-:W-:-:S14]  /*0120*/  DSETP.NEU.AND P0, PT, R4, RZ, PT ;  /* 0x000000ff0400722a */ /* 0x004fdc0003f0d000 */
[----:B------:R-:W-:Y:S05]  /*0130*/  @!P0 EXIT ;  /* 0x000000000000894d */ /* 0x000fea0003800000 */
[----:B------:R-:W0:Y:S02]  /*0140*/  LDC.64 R4, c[0x0][0x390] ;  /* 0x0000e400ff047b82 */ /* 0x000e240000000a00 */
[----:B0-----:R-:W-:-:S06]  /*0150*/  IMAD.WIDE R4, R2, 0x8, R4 ;  /* 0x0000000802047825 */ /* 0x001fcc00078e0204 */
[----:B------:R-:W2:Y:S02]  /*0160*/  LDG.E.64 R4, desc[UR6][R4.64] ;  /* 0x0000000604047981 */ /* 0x000ea4000c1e1b00 */
[----:B--2---:R-:W-:-:S14]  /*0170*/  DSETP.NEU.AND P0, PT, R4, 1, PT ;  /* 0x3ff000000400742a */ /* 0x004fdc0003f0d000 */
[----:B------:R-:W-:Y:S05]  /*0180*/  @!P0 EXIT ;  /* 0x000000000000894d */ /* 0x000fea0003800000 */
[----:B------:R-:W-:-:S04]  /*0190*/  UISETP.LT.AND UP0, UPT, UR4, UR5, UPT ;  /* 0x000000050400728c */ /* 0x000fc8000bf01270 */
[----:B------:R-:W-:Y:S02]  /*01a0*/  USEL UR4, UR4, UR5, !UP0 ;  /* 0x0000000504047287 */ /* 0x000fe4000c000000 */
[----:B------:R-:W-:-:S07]  /*01b0*/  UISETP.GE.AND UP0, UPT, UR5, 0x1, UPT ;  /* 0x000000010500788c */ /* 0x000fce000bf06270 */
[----:B------:R-:W0:Y:S02]  /*01c0*/  I2F.F64.U32 R8, UR4 ;  /* 0x0000000400087d12 */ /* 0x000e240008201800 */
[----:B------:R-:W-:Y:S05]  /*01d0*/  BRA.U !UP0, `(.L_x_0) ;  /* 0x0000000508047547 */ /* 0x000fea000b800000 */
[----:B------:R-:W1:Y:S01]  /*01e0*/  LDC.64 R6, c[0x0][0x380] ;  /* 0x0000e000ff067b82 */ /* 0x000e620000000a00 */
[----:B------:R-:W-:Y:S01]  /*01f0*/  UMOV UR4, URZ ;  /* 0x000000ff00047c82 */ /* 0x000fe20008000000 */
[----:B-1----:R-:W-:-:S07]  /*0200*/  IMAD.WIDE R6, R2, 0x8, R6 ;  /* 0x0000000802067825 */ /* 0x002fce00078e0206 */
.L_x_8:
[----:B------:R-:W1:Y:S01]  /*0210*/  LDC R4, c[0x0][0x3a4] ;  /* 0x0000e900ff047b82 */ /* 0x000e620000000800 */
[----:B------:R-:W2:Y:S01]  /*0220*/  LDCU UR8, c[0x0][0x3a0] ;  /* 0x00007400ff0877ac */ /* 0x000ea20008000800 */
[----:B------:R-:W-:Y:S01]  /*0230*/  IADD3 R27, PT, PT, R0, -UR4, RZ ;  /* 0x80000004001b7c10 */ /* 0x000fe2000fffe0ff */
[----:B------:R-:W-:Y:S01]  /*0240*/  HFMA2 R26, -RZ, RZ, 0, 0 ;  /* 0x00000000ff1a7431 */ /* 0x000fe200000001ff */
[----:B------:R-:W-:Y:S01]  /*0250*/  BSSY.RECONVERGENT B0, `(.L_x_1) ;  /* 0x0000037000007945 */ /* 0x000fe20003800200 */
[----:B------:R-:W-:Y:S01]  /*0260*/  UMOV UR5, UR4 ;  /* 0x0000000400057c82 */ /* 0x000fe20008000000 */
[----:B------:R-:W-:Y:S01]  /*0270*/  UIADD3 UR4, UPT, UPT, UR4, 0x1, URZ ;  /* 0x0000000104047890 */ /* 0x000fe2000fffe0ff */
[----:B------:R-:W-:Y:S01]  /*0280*/  IMAD R27, R27, R27, RZ ;  /* 0x0000001b1b1b7224 */ /* 0x000fe200078e02ff */
[----:B---3--:R-:W3:Y:S01]  /*0290*/  LDC R5, c[0x0][0x3a0] ;  /* 0x0000e800ff057b82 */ /* 0x008ee20000000800 */
[----:B------:R-:W4:Y:S07]  /*02a0*/  LDCU UR10, c[0x0][0x3a4] ;  /* 0x00007480ff0a77ac */ /* 0x000f2e0008000800 */
[----:B0-----:R-:W0:Y:S01]  /*02b0*/  LDC.64 R10, c[0x0][0x390] ;  /* 0x0000e400ff0a7b82 */ /* 0x001e220000000a00 */
[----:B--2---:R-:W-:-:S11]  /*02c0*/  UISETP.NE.AND UP0, UPT, UR4, UR8, UPT ;  /* 0x000000080400728c */ /* 0x004fd6000bf05270 */
.L_x_7:
[----:B01----:R-:W-:-:S04]  /*02d0*/  IMAD R13, R4, UR5, R26 ;  /* 0x00000005040d7c24 */ /* 0x003fc8000f8e021a */
[----:B0-----:R-:W-:-:S06]  /*02e0*/  IMAD.WIDE.U32 R12, R13, 0x8, R10 ;  /* 0x000000080d0c7825 */ /* 0x001fcc00078e000a */
[----:B------:R-:W2:Y:S01]  /*02f0*/  LDG.E.64 R12, desc[UR6][R12.64] ;  /* 0x000000060c0c7981 */ /* 0x000ea2000c1e1b00 */
[----:B------:R-:W-:Y:S01]  /*0300*/  BSSY.RELIABLE B1, `(.L_x_2) ;  /* 0x0000028000017945 */ /* 0x000fe20003800100 */
[----:B--2---:R-:W-:-:S14]  /*0310*/  DSETP.NEU.AND P0, PT, R12, RZ, PT ;  /* 0x000000ff0c00722a */ /* 0x004fdc0003f0d000 */
[----:B------:R-:W-:Y:S05]  /*0320*/  @!P0 BRA `(.L_x_3) ;  /* 0x0000000000948947 */ /* 0x000fea0003800000 */
[----:B------:R-:W-:Y:S01]  /*0330*/  IMAD.IADD R12, R3, 0x1, -R26 ;  /* 0x00000001030c7824 */ /* 0x000fe200078e0a1a */
[----:B------:R-:W-:Y:S01]  /*0340*/  MOV R17, 0x3fd80000 ;  /* 0x3fd8000000117802 */ /* 0x000fe20000000f00 */
[----:B------:R-:W-:Y:S01]  /*0350*/  IMAD.MOV.U32 R16, RZ, RZ, 0x0 ;  /* 0x00000000ff107424 */ /* 0x000fe200078e00ff */
[----:B------:R-:W-:Y:S01]  /*0360*/  BSSY.RECONVERGENT B2, `(.L_x_4) ;  /* 0x0000015000027945 */ /* 0x000fe20003800200 */
[----:B------:R-:W-:-:S06]  /*0370*/  IMAD R12, R12, R12, R27 ;  /* 0x0000000c0c0c7224 */ /* 0x000fcc00078e021b */
[----:B------:R-:W0:Y:S08]  /*0380*/  I2F.F64.U32 R12, R12 ;  /* 0x0000000c000c7312 */ /* 0x000e300000201800 */
[----:B0-----:R-:W0:Y:S01]  /*0390*/  MUFU.RSQ64H R15, R13 ;  /* 0x0000000d000f7308 */ /* 0x001e220000001c00 */
[----:B------:R-:W-:-:S04]  /*03a0*/  IADD3 R14, PT, PT, R13, -0x3500000, RZ ;  /* 0xfcb000000d0e7810 */ /* 0x000fc80007ffe0ff */
[----:B------:R-:W-:Y:S02]  /*03b0*/  ISETP.GE.U32.AND P0, PT, R14, 0x7ca00000, PT ;  /* 0x7ca000000e00780c */ /* 0x000fe40003f06070 */
[----:B0-----:R-:W-:-:S08]  /*03c0*/  DMUL R18, R14, R14 ;  /* 0x0000000e0e127228 */ /* 0x001fd00000000000 */
[----:B------:R-:W-:-:S08]  /*03d0*/  DFMA R18, R12, -R18, 1 ;  /* 0x3ff000000c12742b */ /* 0x000fd00000000812 */
[----:B------:R-:W-:Y:S02]  /*03e0*/  DFMA R16, R18, R16, 0.5 ;  /* 0x3fe000001210742b */ /* 0x000fe40000000010 */
[----:B------:R-:W-:-:S08]  /*03f0*/  DMUL R18, R14, R18 ;  /* 0x000000120e127228 */ /* 0x000fd00000000000 */
[----:B------:R-:W-:-:S08]  /*0400*/  DFMA R16, R16, R18, R14 ;  /* 0x000000121010722b */ /* 0x000fd0000000000e */
[----:B------:R-:W-:Y:S02]  /*0410*/  DMUL R18, R12, R16 ;  /* 0x000000100c127228 */ /* 0x000fe40000000000 */
[----:B------:R-:W-:Y:S01]  /*0420*/  VIADD R23, R17, 0xfff00000 ;  /* 0xfff0000011177836 */ /* 0x000fe20000000000 */
[----:B------:R-:W-:-:S05]  /*0430*/  MOV R22, R16 ;  /* 0x0000001000167202 */ /* 0x000fca0000000f00 */
[----:B------:R-:W-:-:S08]  /*0440*/  DFMA R20, R18, -R18, R12 ;  /* 0x800000121214722b */ /* 0x000fd0000000000c */
[----:B------:R-:W-:Y:S01]  /*0450*/  DFMA R24, R20, R22, R18 ;  /* 0x000000161418722b */ /* 0x000fe20000000012 */
[----:B------:R-:W-:Y:S10]  /*0460*/  @!P0 BRA `(.L_x_5) ;  /* 0x0000000000108947 */ /* 0x000ff40003800000 */
[----:B------:R-:W-:-:S07]  /*0470*/  MOV R24, 0x490 ;  /* 0x0000049000187802 */ /* 0x000fce0000000f00 */
[----:B---34-:R-:W-:Y:S05]  /*0480*/  CALL.REL.NOINC `($__internal_0_$__cuda_sm20_dsqrt_rn_f64_mediumpath_v1) ;  /* 0x00000000006c7944 */ /* 0x018fea0003c00000 */
[----:B------:R-:W-:Y:S01]  /*0490*/  IMAD.MOV.U32 R24, RZ, RZ, R14 ;  /* 0x000000ffff187224 */ /* 0x000fe200078e000e */
[----:B------:R-:W-:-:S07]  /*04a0*/  MOV R25, R15 ;  /* 0x0000000f00197202 */ /* 0x000fce0000000f00 */
.L_x_5:
[----:B----4-:R-:W-:Y:S05]  /*04b0*/  BSYNC.RECONVERGENT B2 ;  /* 0x0000000000027941 */ /* 0x010fea0003800200 */
.L_x_4:
[----:B------:R-:W-:-:S14]  /*04c0*/  DSETP.GEU.AND P0, PT, R24, R8, PT ;  /* 0x000000081800722a */ /* 0x000fdc0003f0e000 */
[----:B------:R-:W-:Y:S05]  /*04d0*/  @P0 BRA `(.L_x_3) ;  /* 0x0000000000280947 */ /* 0x000fea0003800000 */
[----:B---3--:R-:W-:Y:S01]  /*04e0*/  IMAD R12, R26, R5, UR4 ;  /* 0x000000041a0c7e24 */ /* 0x008fe2000f8e0205 */
[----:B------:R-:W-:Y:S01]  /*04f0*/  UMOV UR8, 0x9999999a ;  /* 0x9999999a00087882 */ /* 0x000fe20000000000 */
[----:B------:R-:W-:Y:S01]  /*0500*/  UMOV UR9, 0x3ff19999 ;  /* 0x3ff1999900097882 */ /* 0x000fe20000000000 */
[----:B------:R-:W-:Y:S01]  /*0510*/  IMAD.MOV.U32 R8, RZ, RZ, R24 ;  /* 0x000000ffff087224 */ /* 0x000fe200078e0018 */
[----:B------:R-:W-:Y:S01]  /*0520*/  DSETP.GEU.AND P0, PT, R24, UR8, PT ;  /* 0x0000000818007e2a */ /* 0x000fe2000bf0e000 */
[----:B------:R-:W-:Y:S01]  /*0530*/  MOV R9, R25 ;  /* 0x0000001900097202 */ /* 0x000fe20000000f00 */
[----:B------:R-:W0:-:S12]  /*0540*/  I2F.F64 R12, R12 ;  /* 0x0000000c000c7312 */ /* 0x000e180000201c00 */
[----:B------:R-:W-:Y:S05]  /*0550*/  @!P0 BREAK.RELIABLE B1 ;  /* 0x0000000000018942 */ /* 0x000fea0003800100 */
[----:B0-----:R0:W-:Y:S01]  /*0560*/  STG.E.64 desc[UR6][R6.64], R12 ;  /* 0x0000000c06007986 */ /* 0x0011e2000c101b06 */
[----:B------:R-:W-:Y:S05]  /*0570*/  @!P0 BRA `(.L_x_6) ;  /* 0x0000000000108947 */ /* 0x000fea0003800000 */
.L_x_3:
[----:B----4-:R-:W-:Y:S05]  /*0580*/  BSYNC.RELIABLE B1 ;  /* 0x0000000000017941 */ /* 0x010fea0003800100 */
.L_x_2:
[----:B------:R-:W-:-:S05]  /*0590*/  VIADD R26, R26, 0x1 ;  /* 0x000000011a1a7836 */ /* 0x000fca0000000000 */
[----:B------:R-:W-:-:S13]  /*05a0*/  ISETP.NE.AND P0, PT, R26, UR10, PT ;  /* 0x0000000a1a007c0c */ /* 0x000fda000bf05270 */
[----:B------:R-:W-:Y:S05]  /*05b0*/  @P0 BRA `(.L_x_7) ;  /* 0xfffffffc00440947 */ /* 0x000fea000383ffff */
.L_x_6:
[----:B------:R-:W-:Y:S05]  /*05c0*/  BSYNC.RECONVERGENT B0 ;  /* 0x0000000000007941 */ /* 0x000fea0003800200 */
.L_x_1:
[----:B------:R-:W-:Y:S05]  /*05d0*/  WARPSYNC.ALL ;  /* 0x0000000000007948 */ /* 0x000fea0003800000 */
[----:B------:R-:W-:Y:S05]  /*05e0*/  BRA.U UP0, `(.L_x_8) ;  /* 0xfffffffd00087547 */ /* 0x000fea000b83ffff */
.L_x_0:
[----:B---3--:R-:W1:Y:S02]  /*05f0*/  LDC.64 R4, c[0x0][0x388] ;  /* 0x0000e200ff047b82 */ /* 0x008e640000000a00 */
[----:B-1----:R-:W-:-:S05]  /*0600*/  IMAD.WIDE R2, R2, 0x8, R4 ;  /* 0x0000000802027825 */ /* 0x002fca00078e0204 */
[----:B0-----:R-:W-:Y:S01]  /*0610*/  STG.E.64 desc[UR6][R2.64], R8 ;  /* 0x0000000802007986 */ /* 0x001fe2000c101b06 */
[----:B------:R-:W-:Y:S06]  /*0620*/  BAR.SYNC.DEFER_BLOCKING 0x0 ;  /* 0x0000000000007b1d */ /* 0x000fec0000010000 */
[----:B------:R-:W-:Y:S05]  /*0630*/  EXIT ;  /* 0x000000000000794d */ /* 0x000fea0003800000 */
        .weak           $__internal_0_$__cuda_sm20_dsqrt_rn_f64_mediumpath_v1
        .type           $__internal_0_$__cuda_sm20_dsqrt_rn_f64_mediumpath_v1,@function
        .size           $__internal_0_$__cuda_sm20_dsqrt_rn_f64_mediumpath_v1,(.L_x_14 - $__internal_0_$__cuda_sm20_dsqrt_rn_f64_mediumpath_v1)
$__internal_0_$__cuda_sm20_dsqrt_rn_f64_mediumpath_v1:
[----:B------:R-:W-:Y:S01]  /*0640*/  ISETP.GE.U32.AND P0, PT, R14, -0x3400000, PT ;  /* 0xfcc000000e00780c */ /* 0x000fe20003f06070 */
[----:B------:R-:W-:Y:S01]  /*0650*/  BSSY.RECONVERGENT B3, `(.L_x_9) ;  /* 0x0000024000037945 */ /* 0x000fe20003800200 */
[----:B------:R-:W-:-:S11]  /*0660*/  MOV R17, R23 ;  /* 0x0000001700117202 */ /* 0x000fd60000000f00 */
[----:B------:R-:W-:Y:S05]  /*0670*/  @!P0 BRA `(.L_x_10) ;  /* 0x0000000000208947 */ /* 0x000fea0003800000 */
[----:B------:R-:W-:-:S10]  /*0680*/  DFMA.RM R16, R20, R16, R18 ;  /* 0x000000101410722b */ /* 0x000fd40000004012 */
[----:B------:R-:W-:-:S05]  /*0690*/  IADD3 R14, P0, PT, R16, 0x1, RZ ;  /* 0x00000001100e7810 */ /* 0x000fca0007f1e0ff */
[----:B------:R-:W-:-:S06]  /*06a0*/  IMAD.X R15, RZ, RZ, R17, P0 ;  /* 0x000000ffff0f7224 */ /* 0x000fcc00000e0611 */
[----:B------:R-:W-:-:S08]  /*06b0*/  DFMA.RP R12, -R16, R14, R12 ;  /* 0x0000000e100c722b */ /* 0x000fd0000000810c */
[----:B------:R-:W-:-:S06]  /*06c0*/  DSETP.GT.AND P0, PT, R12, RZ, PT ;  /* 0x000000ff0c00722a */ /* 0x000fcc0003f04000 */
[----:B------:R-:W-:Y:S02]  /*06d0*/  FSEL R14, R14, R16, P0 ;  /* 0x000000100e0e7208 */ /* 0x000fe40000000000 */
[----:B------:R-:W-:Y:S01]  /*06e0*/  FSEL R15, R15, R17, P0 ;  /* 0x000000110f0f7208 */ /* 0x000fe20000000000 */
[----:B------:R-:W-:Y:S06]  /*06f0*/  BRA `(.L_x_11) ;  /* 0x0000000000647947 */ /* 0x000fec0003800000 */
.L_x_10:
[----:B------:R-:W-:-:S14]  /*0700*/  DSETP.NE.AND P0, PT, R12, RZ, PT ;  /* 0x000000ff0c00722a */ /* 0x000fdc0003f05000 */
[----:B------:R-:W-:Y:S05]  /*0710*/  @!P0 BRA `(.L_x_12) ;  /* 0x0000000000588947 */ /* 0x000fea0003800000 */
[----:B------:R-:W-:-:S13]  /*0720*/  ISETP.GE.AND P0, PT, R13, RZ, PT ;  /* 0x000000ff0d00720c */ /* 0x000fda0003f06270 */
[----:B------:R-:W-:Y:S01]  /*0730*/  @!P0 MOV R14, 0x0 ;  /* 0x00000000000e8802 */ /* 0x000fe20000000f00 */
[----:B------:R-:W-:Y:S01]  /*0740*/  @!P0 IMAD.MOV.U32 R15, RZ, RZ, -0x80000 ;  /* 0xfff80000ff0f8424 */ /* 0x000fe200078e00ff */
[----:B------:R-:W-:Y:S06]  /*0750*/  @!P0 BRA `(.L_x_11) ;  /* 0x00000000004c8947 */ /* 0x000fec0003800000 */
[----:B------:R-:W-:-:S13]  /*0760*/  ISETP.GT.AND P0, PT, R13, 0x7fefffff, PT ;  /* 0x7fefffff0d00780c */ /* 0x000fda0003f04270 */
[----:B------:R-:W-:Y:S05]  /*0770*/  @P0 BRA `(.L_x_12) ;  /* 0x0000000000400947 */ /* 0x000fea0003800000 */
[----:B------:R-:W-:Y:S01]  /*0780*/  DMUL R18, R12, 8.11296384146066816958e+31 ;  /* 0x469000000c127828 */ /* 0x000fe20000000000 */
[----:B------:R-:W-:Y:S01]  /*0790*/  IMAD.MOV.U32 R16, RZ, RZ, 0x0 ;  /* 0x00000000ff107424 */ /* 0x000fe200078e00ff */
[----:B------:R-:W-:Y:S02]  /*07a0*/  MOV R12, RZ ;  /* 0x000000ff000c7202 */ /* 0x000fe40000000f00 */
[----:B------:R-:W-:Y:S02]  /*07b0*/  MOV R17, 0x3fd80000 ;  /* 0x3fd8000000117802 */ /* 0x000fe40000000f00 */
[----:B------:R-:W0:Y:S02]  /*07c0*/  MUFU.RSQ64H R13, R19 ;  /* 0x00000013000d7308 */ /* 0x000e240000001c00 */
[----:B0-----:R-:W-:-:S08]  /*07d0*/  DMUL R14, R12, R12 ;  /* 0x0000000c0c0e7228 */ /* 0x001fd00000000000 */
[----:B------:R-:W-:-:S08]  /*07e0*/  DFMA R14, R18, -R14, 1 ;  /* 0x3ff00000120e742b */ /* 0x000fd0000000080e */
[----:B------:R-:W-:Y:S02]  /*07f0*/  DFMA R16, R14, R16, 0.5 ;  /* 0x3fe000000e10742b */ /* 0x000fe40000000010 */
[----:B------:R-:W-:-:S08]  /*0800*/  DMUL R14, R12, R14 ;  /* 0x0000000e0c0e7228 */ /* 0x000fd00000000000 */
[----:B------:R-:W-:-:S08]  /*0810*/  DFMA R14, R16, R14, R12 ;  /* 0x0000000e100e722b */ /* 0x000fd0000000000c */
[----:B------:R-:W-:Y:S02]  /*0820*/  DMUL R12, R18, R14 ;  /* 0x0000000e120c7228 */ /* 0x000fe40000000000 */
[----:B------:R-:W-:-:S06]  /*0830*/  VIADD R15, R15, 0xfff00000 ;  /* 0xfff000000f0f7836 */ /* 0x000fcc0000000000 */
[----:B------:R-:W-:-:S08]  /*0840*/  DFMA R16, R12, -R12, R18 ;  /* 0x8000000c0c10722b */ /* 0x000fd00000000012 */
[----:B------:R-:W-:-:S10]  /*0850*/  DFMA R14, R14, R16, R12 ;  /* 0x000000100e0e722b */ /* 0x000fd4000000000c */
[----:B------:R-:W-:Y:S01]  /*0860*/  IADD3 R15, PT, PT, R15, -0x3500000, RZ ;  /* 0xfcb000000f0f7810 */ /* 0x000fe20007ffe0ff */
[----:B------:R-:W-:Y:S06]  /*0870*/  BRA `(.L_x_11) ;  /* 0x0000000000047947 */ /* 0x000fec0003800000 */
.L_x_12:
[----:B------:R-:W-:-:S11]  /*0880*/  DADD R14, R12, R12 ;  /* 0x000000000c0e7229 */ /* 0x000fd6000000000c */
.L_x_11:
[----:B------:R-:W-:Y:S05]  /*0890*/  BSYNC.RECONVERGENT B3 ;  /* 0x0000000000037941 */ /* 0x000fea0003800200 */
.L_x_9:
[----:B------:R-:W-:-:S04]  /*08a0*/  IMAD.MOV.U32 R25, RZ, RZ, 0x0 ;  /* 0x00000000ff197424 */ /* 0x000fc800078e00ff */
[----:B------:R-:W-:Y:S05]  /*08b0*/  RET.REL.NODEC R24 `(_Z12closestPointPdS_S_S_ii) ;  /* 0xfffffff418d07950 */ /* 0x000fea0003c3ffff */
.L_x_13:
[----:B------:R-:W-:-:S00]  /*08c0*/  BRA `(.L_x_13) ;  /* 0xfffffffc00fc7947 */ /* 0x000fc0000383ffff */
[----:B------:R-:W-:-:S00]  /*08d0*/  NOP ;  /* 0x0000000000007918 */ /* 0x000fc00000000000 */
        /* <DEDUP_REMOVED lines=10> */
.L_x_14:


//--------------------- .nv.shared.reserved.0     --------------------------
	.section	.nv.shared.reserved.0,"aw",@nobits
	.weak		__nv_reservedSMEM_offset_0_alias
	.size		__nv_reservedSMEM_offset_0_alias, 0, 64
	.other		__nv_reservedSMEM_offset_0_alias,@"STO_CUDA_RESERVED_SHARED STV_DEFAULT"
__nv_reservedSMEM_offset_0_alias:
	.zero		0
	.zero		64


//--------------------- .nv.constant0._Z12closestPointPdS_S_S_ii --------------------------
	.section	.nv.constant0._Z12closestPointPdS_S_S_ii,"a",@progbits
	.sectionflags	@""
	.align	4
.nv.constant0._Z12closestPointPdS_S_S_ii:
	.zero		936


//--------------------- SYMBOLS --------------------------

	.type		.nv.reservedSmem.offset0,@object
	.size		.nv.reservedSmem.offset0,0x4
